//
// Generated by NVIDIA NVVM Compiler
//
// Compiler Build ID: CL-36424714
// Cuda compilation tools, release 13.0, V13.0.88
// Based on NVVM 20.0.0
//

.version 9.0
.target sm_100
.address_size 64

	// .globl	_Z8checkDimv
.extern .func  (.param .b32 func_retval0) vprintf
(
	.param .b64 vprintf_param_0,
	.param .b64 vprintf_param_1
)
;
.global .align 1 .b8 $str[94] = {116, 104, 114, 101, 97, 100, 73, 100, 120, 58, 32, 40, 37, 100, 44, 32, 37, 100, 44, 32, 37, 100, 41, 32, 98, 108, 111, 99, 107, 73, 100, 120, 58, 32, 40, 37, 100, 44, 32, 37, 100, 44, 32, 37, 100, 41, 32, 98, 108, 111, 99, 107, 68, 105, 109, 58, 32, 40, 37, 100, 44, 32, 37, 100, 44, 32, 37, 100, 41, 32, 103, 114, 105, 100, 68, 105, 109, 58, 32, 40, 37, 100, 44, 32, 37, 100, 44, 32, 37, 100, 41, 32, 10};

.visible .entry _Z8checkDimv()
{
	.local .align 16 .b8 	__local_depot0[48];
	.reg .b64 	%SP;
	.reg .b64 	%SPL;
	.reg .b32 	%r<15>;
	.reg .b64 	%rd<5>;

	mov.u64 	%SPL, __local_depot0;
	cvta.local.u64 	%SP, %SPL;
	add.u64 	%rd1, %SP, 0;
	add.u64 	%rd2, %SPL, 0;
	mov.u32 	%r1, %tid.x;
	mov.u32 	%r2, %tid.y;
	mov.u32 	%r3, %tid.z;
	mov.u32 	%r4, %ctaid.x;
	mov.u32 	%r5, %ctaid.y;
	mov.u32 	%r6, %ctaid.z;
	mov.u32 	%r7, %ntid.x;
	mov.u32 	%r8, %ntid.y;
	mov.u32 	%r9, %ntid.z;
	mov.u32 	%r10, %nctaid.x;
	mov.u32 	%r11, %nctaid.y;
	mov.u32 	%r12, %nctaid.z;
	st.local.v4.u32 	[%rd2], {%r1, %r2, %r3, %r4};
	st.local.v4.u32 	[%rd2+16], {%r5, %r6, %r7, %r8};
	st.local.v4.u32 	[%rd2+32], {%r9, %r10, %r11, %r12};
	mov.u64 	%rd3, $str;
	cvta.global.u64 	%rd4, %rd3;
	{ // callseq 0, 0
	.param .b64 param0;
	st.param.b64 	[param0], %rd4;
	.param .b64 param1;
	st.param.b64 	[param1], %rd1;
	.param .b32 retval0;
	call.uni (retval0), 
	vprintf, 
	(
	param0, 
	param1
	);
	ld.param.b32 	%r13, [retval0];
	} // callseq 0
	ret;

}


// ===== COMPILED SASS (sm_100) =====

	.target	sm_100

	.elftype	@"ET_EXEC"


//--------------------- .note.nv.tkinfo           --------------------------
	.section	.note.nv.tkinfo,"",@"SHT_NOTE"
	.sectionflags	@"SHF_NOTE_NV_TKINFO"
	.tkinfo
        /*0018*/ 	.word	0x00000002
        /*0030*/ 	.string	""
        /*0030*/ 	.string	"ptxas"
        /*0030*/ 	.string	"Cuda compilation tools, release 13.0, V13.0.88"
        /*0030*/ 	.string	"Build cuda_13.0.r13.0/compiler.36424714_0"
        /*0030*/ 	.string	"-arch sm_100 -m 64 "



//--------------------- .note.nv.cuinfo           --------------------------
	.section	.note.nv.cuinfo,"",@"SHT_NOTE"
	.sectionflags	@"SHF_NOTE_NV_CUINFO"
        /*0018*/ 	.short	0x0002
        /*001a*/ 	.short	0x0064
        /*001c*/ 	.short	0x0082
	.zero		2


//--------------------- .nv.info                  --------------------------
	.section	.nv.info,"",@"SHT_CUDA_INFO"
	.align	4


	//----- nvinfo : EIATTR_REGCOUNT
	.align		4
        /*0000*/ 	.byte	0x04, 0x2f
        /*0002*/ 	.short	(.L_2 - .L_1)
	.align		4
.L_1:
        /*0004*/ 	.word	index@(_Z8checkDimv)
        /*0008*/ 	.word	0x00000018


	//----- nvinfo : EIATTR_FRAME_SIZE
	.align		4
.L_2:
        /*000c*/ 	.byte	0x04, 0x11
        /*000e*/ 	.short	(.L_4 - .L_3)
	.align		4
.L_3:
        /*0010*/ 	.word	index@(_Z8checkDimv)
        /*0014*/ 	.word	0x00000030


	//----- nvinfo : EIATTR_MIN_STACK_SIZE
	.align		4
.L_4:
        /*0018*/ 	.byte	0x04, 0x12
        /*001a*/ 	.short	(.L_6 - .L_5)
	.align		4
.L_5:
        /*001c*/ 	.word	index@(_Z8checkDimv)
        /*0020*/ 	.word	0x00000030
.L_6:


//--------------------- .nv.compat                --------------------------
	.section	.nv.compat,"",@"SHT_CUDA_COMPAT_INFO"
	.align	4
        /*0000*/ 	.byte	0x02, 0x09, 0x00, 0x00, 0x02, 0x02, 0x01, 0x00, 0x02, 0x05, 0x05, 0x00, 0x03, 0x07, 0x01, 0x01
        /*0010*/ 	.byte	0x02, 0x03, 0x00, 0x00, 0x02, 0x06, 0x01, 0x00, 0x04, 0x0b, 0x08, 0x00, 0x09, 0x00, 0x00, 0x00
        /*0020*/ 	.byte	0x00, 0x00, 0x00, 0x00


//--------------------- .nv.info._Z8checkDimv     --------------------------
	.section	.nv.info._Z8checkDimv,"",@"SHT_CUDA_INFO"
	.sectionflags	@""
	.align	4


	//----- nvinfo : EIATTR_CUDA_API_VERSION
	.align		4
        /*0000*/ 	.byte	0x04, 0x37
        /*0002*/ 	.short	(.L_8 - .L_7)
.L_7:
        /*0004*/ 	.word	0x00000082


	//----- nvinfo : EIATTR_SPARSE_MMA_MASK
	.align		4
.L_8:
        /*0008*/ 	.byte	0x03, 0x50
        /*000a*/ 	.short	0x0000


	//----- nvinfo : EIATTR_MAXREG_COUNT
	.align		4
        /*000c*/ 	.byte	0x03, 0x1b
        /*000e*/ 	.short	0x00ff


	//----- nvinfo : EIATTR_EXTERNS
	.align		4
        /*0010*/ 	.byte	0x04, 0x0f
        /*0012*/ 	.short	(.L_10 - .L_9)


	//   ....[0]....
	.align		4
.L_9:
        /*0014*/ 	.word	index@(vprintf)


	//----- nvinfo : EIATTR_MERCURY_ISA_VERSION
	.align		4
.L_10:
        /*0018*/ 	.byte	0x03, 0x5f
        /*001a*/ 	.short	0x0101


	//----- nvinfo : EIATTR_VRC_CTA_INIT_COUNT
	.align		4
        /*001c*/ 	.byte	0x02, 0x4a
	.zero		1
	.zero		1


	//----- nvinfo : EIATTR_SYSCALL_OFFSETS
	.align		4
        /*0020*/ 	.byte	0x04, 0x46
        /*0022*/ 	.short	(.L_12 - .L_11)


	//   ....[0]....
.L_11:
        /*0024*/ 	.word	0x000001b0


	//----- nvinfo : EIATTR_EXIT_INSTR_OFFSETS
	.align		4
.L_12:
        /*0028*/ 	.byte	0x04, 0x1c
        /*002a*/ 	.short	(.L_14 - .L_13)


	//   ....[0]....
.L_13:
        /*002c*/ 	.word	0x000001c0


	//----- nvinfo : EIATTR_SW_WAR
	.align		4
.L_14:
        /*0030*/ 	.byte	0x04, 0x36
        /*0032*/ 	.short	(.L_16 - .L_15)
.L_15:
        /*0034*/ 	.word	0x00000008
.L_16:


//--------------------- .nv.callgraph             --------------------------
	.section	.nv.callgraph,"",@"SHT_CUDA_CALLGRAPH"
	.align	4
	.sectionentsize	8
	.align		4
        /*0000*/ 	.word	0x00000000
	.align		4
        /*0004*/ 	.word	0xffffffff
	.align		4
        /*0008*/ 	.word	index@(_Z8checkDimv)
	.align		4
        /*000c*/ 	.word	index@(vprintf)
	.align		4
        /*0010*/ 	.word	0x00000000
	.align		4
        /*0014*/ 	.word	0xfffffffe
	.align		4
        /*0018*/ 	.word	0x00000000
	.align		4
        /*001c*/ 	.word	0xfffffffd
	.align		4
        /*0020*/ 	.word	0x00000000
	.align		4
        /*0024*/ 	.word	0xfffffffc


//--------------------- .nv.constant4             --------------------------
	.section	.nv.constant4,"a",@progbits
	.align	8
	.align		8
.nv.constant4:
        /*0000*/ 	.dword	vprintf
	.align		8
        /*0008*/ 	.dword	$str


//--------------------- .text._Z8checkDimv        --------------------------
	.section	.text._Z8checkDimv,"ax",@progbits
	.align	128
        .global         _Z8checkDimv
        .type           _Z8checkDimv,@function
        .size           _Z8checkDimv,(.L_x_2 - _Z8checkDimv)
        .other          _Z8checkDimv,@"STO_CUDA_ENTRY STV_DEFAULT"
_Z8checkDimv:
.text._Z8checkDimv:
[----:B------:R-:W0:Y:S01]  /*0000*/  LDC R1, c[0x0][0x37c] ;  /* 0x0000df00ff017b82 */ /* 0x000e220000000800 */
[----:B------:R-:W1:Y:S01]  /*0010*/  S2R R8, SR_TID.X ;  /* 0x0000000000087919 */ /* 0x000e620000002100 */
[----:B------:R-:W2:Y:S06]  /*0020*/  LDCU UR5, c[0x0][0x2fc] ;  /* 0x00005f80ff0577ac */ /* 0x000eac0008000800 */
[----:B------:R-:W3:Y:S01]  /*0030*/  LDC R14, c[0x0][0x360] ;  /* 0x0000d800ff0e7b82 */ /* 0x000ee20000000800 */
[----:B0-----:R-:W-:Y:S01]  /*0040*/  VIADD R1, R1, 0xffffffd0 ;  /* 0xffffffd001017836 */ /* 0x001fe20000000000 */
[----:B------:R-:W1:Y:S01]  /*0050*/  S2R R9, SR_TID.Y ;  /* 0x0000000000097919 */ /* 0x000e620000002200 */
[----:B------:R-:W-:Y:S01]  /*0060*/  MOV R0, 0x0 ;  /* 0x0000000000007802 */ /* 0x000fe20000000f00 */
[----:B------:R-:W0:Y:S01]  /*0070*/  LDCU UR4, c[0x0][0x2f8] ;  /* 0x00005f00ff0477ac */ /* 0x000e220008000800 */
[----:B------:R-:W1:Y:S03]  /*0080*/  S2R R10, SR_TID.Z ;  /* 0x00000000000a7919 */ /* 0x000e660000002300 */
[----:B------:R-:W3:Y:S01]  /*0090*/  LDC R15, c[0x0][0x364] ;  /* 0x0000d900ff0f7b82 */ /* 0x000ee20000000800 */
[----:B------:R-:W4:Y:S01]  /*00a0*/  LDCU.64 UR6, c[0x4][0x8] ;  /* 0x01000100ff0677ac */ /* 0x000f220008000a00 */
[----:B------:R-:W1:Y:S01]  /*00b0*/  S2R R11, SR_CTAID.X ;  /* 0x00000000000b7919 */ /* 0x000e620000002500 */
[----:B------:R-:W3:Y:S05]  /*00c0*/  S2R R12, SR_CTAID.Y ;  /* 0x00000000000c7919 */ /* 0x000eea0000002600 */
[----:B------:R-:W5:Y:S01]  /*00d0*/  LDC R16, c[0x0][0x368] ;  /* 0x0000da00ff107b82 */ /* 0x000f620000000800 */
[----:B------:R-:W3:Y:S01]  /*00e0*/  S2R R13, SR_CTAID.Z ;  /* 0x00000000000d7919 */ /* 0x000ee20000002700 */
[----:B0-----:R-:W-:-:S06]  /*00f0*/  IADD3 R6, P0, PT, R1, UR4, RZ ;  /* 0x0000000401067c10 */ /* 0x001fcc000ff1e0ff */
[----:B------:R-:W5:Y:S01]  /*0100*/  LDC R17, c[0x0][0x370] ;  /* 0x0000dc00ff117b82 */ /* 0x000f620000000800 */
[----:B----4-:R-:W-:Y:S01]  /*0110*/  IMAD.U32 R4, RZ, RZ, UR6 ;  /* 0x00000006ff047e24 */ /* 0x010fe2000f8e00ff */
[----:B------:R-:W-:Y:S01]  /*0120*/  MOV R5, UR7 ;  /* 0x0000000700057c02 */ /* 0x000fe20008000f00 */
[----:B--2---:R-:W-:-:S05]  /*0130*/  IMAD.X R7, RZ, RZ, UR5, P0 ;  /* 0x00000005ff077e24 */ /* 0x004fca00080e06ff */
[----:B------:R-:W5:Y:S08]  /*0140*/  LDC R18, c[0x0][0x374] ;  /* 0x0000dd00ff127b82 */ /* 0x000f700000000800 */
[----:B------:R-:W5:Y:S01]  /*0150*/  LDC R19, c[0x0][0x378] ;  /* 0x0000de00ff137b82 */ /* 0x000f620000000800 */
[----:B-1----:R0:W-:Y:S07]  /*0160*/  STL.128 [R1], R8 ;  /* 0x0000000801007387 */ /* 0x0021ee0000100c00 */
[----:B------:R0:W1:Y:S01]  /*0170*/  LDC.64 R2, c[0x4][R0] ;  /* 0x0100000000027b82 */ /* 0x0000620000000a00 */
[----:B---3--:R0:W-:Y:S04]  /*0180*/  STL.128 [R1+0x10], R12 ;  /* 0x0000100c01007387 */ /* 0x0081e80000100c00 */
[----:B-----5:R0:W-:Y:S02]  /*0190*/  STL.128 [R1+0x20], R16 ;  /* 0x0000201001007387 */ /* 0x0201e40000100c00 */
[----:B------:R-:W-:-:S07]  /*01a0*/  LEPC R20, `(.L_x_0) ;  /* 0x000000001014794e */ /* 0x000fce0000000000 */
[----:B01----:R-:W-:Y:S05]  /*01b0*/  CALL.ABS.NOINC R2 ;  /* 0x0000000002007343 */ /* 0x003fea0003c00000 */
.L_x_0:
[----:B------:R-:W-:Y:S05]  /*01c0*/  EXIT ;  /* 0x000000000000794d */ /* 0x000fea0003800000 */
.L_x_1:
[----:B------:R-:W-:-:S00]  /*01d0*/  BRA `(.L_x_1) ;  /* 0xfffffffc00fc7947 */ /* 0x000fc0000383ffff */
[----:B------:R-:W-:-:S00]  /*01e0*/  NOP ;  /* 0x0000000000007918 */ /* 0x000fc00000000000 */
        /* <DEDUP_REMOVED lines=9> */
.L_x_2:


//--------------------- .nv.global.init           --------------------------
	.section	.nv.global.init,"aw",@progbits
.nv.global.init:
	.type		$str,@object
	.size		$str,(.L_0 - $str)
$str:
        /*0000*/ 	.byte	0x74, 0x68, 0x72, 0x65, 0x61, 0x64, 0x49, 0x64, 0x78, 0x3a, 0x20, 0x28, 0x25, 0x64, 0x2c, 0x20
        /*0010*/ 	.byte	0x25, 0x64, 0x2c, 0x20, 0x25, 0x64, 0x29, 0x20, 0x62, 0x6c, 0x6f, 0x63, 0x6b, 0x49, 0x64, 0x78
        /*0020*/ 	.byte	0x3a, 0x20, 0x28, 0x25, 0x64, 0x2c, 0x20, 0x25, 0x64, 0x2c, 0x20, 0x25, 0x64, 0x29, 0x20, 0x62
        /*0030*/ 	.byte	0x6c, 0x6f, 0x63, 0x6b, 0x44, 0x69, 0x6d, 0x3a, 0x20, 0x28, 0x25, 0x64, 0x2c, 0x20, 0x25, 0x64
        /*0040*/ 	.byte	0x2c, 0x20, 0x25, 0x64, 0x29, 0x20, 0x67, 0x72, 0x69, 0x64, 0x44, 0x69, 0x6d, 0x3a, 0x20, 0x28
        /*0050*/ 	.byte	0x25, 0x64, 0x2c, 0x20, 0x25, 0x64, 0x2c, 0x20, 0x25, 0x64, 0x29, 0x20, 0x0a, 0x00
.L_0:


//--------------------- .nv.shared.reserved.0     --------------------------
	.section	.nv.shared.reserved.0,"aw",@nobits
	.weak		__nv_reservedSMEM_offset_0_alias
	.size		__nv_reservedSMEM_offset_0_alias, 0, 64
	.other		__nv_reservedSMEM_offset_0_alias,@"STO_CUDA_RESERVED_SHARED STV_DEFAULT"
__nv_reservedSMEM_offset_0_alias:
	.zero		0
	.zero		64


//--------------------- .nv.constant0._Z8checkDimv --------------------------
	.section	.nv.constant0._Z8checkDimv,"a",@progbits
	.sectionflags	@""
	.align	4
.nv.constant0._Z8checkDimv:
	.zero		896


//--------------------- SYMBOLS --------------------------

	.type		.nv.reservedSmem.offset0,@object
	.size		.nv.reservedSmem.offset0,0x4
	.type		vprintf,@function
